	.headerflags	@"EF_CUDA_TEXMODE_UNIFIED EF_CUDA_64BIT_ADDRESS EF_CUDA_ACCELERATORS EF_CUDA_SM90 EF_CUDA_VIRTUAL_SM(EF_CUDA_SM90)"
	.elftype	@"ET_EXEC"


//--------------------- .nv.info                  --------------------------
	.section	.nv.info,"",@"SHT_CUDA_INFO"
	.align	4


	//----- nvinfo : EIATTR_REGCOUNT
	.align		4
        /*0000*/ 	.byte	0x04, 0x2f
        /*0002*/ 	.short	(.L_3 - .L_2)
	.align		4
.L_2:
        /*0004*/ 	.word	index@(triton_poi_fused__native_batch_norm_legit_no_training_add_56)
        /*0008*/ 	.word	0x0000001a


	//----- nvinfo : EIATTR_MIN_STACK_SIZE
	.align		4
.L_3:
        /*000c*/ 	.byte	0x04, 0x12
        /*000e*/ 	.short	(.L_5 - .L_4)
	.align		4
.L_4:
        /*0010*/ 	.word	index@(triton_poi_fused__native_batch_norm_legit_no_training_add_56)
        /*0014*/ 	.word	0x00000000


	//----- nvinfo : EIATTR_FRAME_SIZE
	.align		4
.L_5:
        /*0018*/ 	.byte	0x04, 0x11
        /*001a*/ 	.short	(.L_7 - .L_6)
	.align		4
.L_6:
        /*001c*/ 	.word	index@(triton_poi_fused__native_batch_norm_legit_no_training_add_56)
        /*0020*/ 	.word	0x00000000


	//----- nvinfo : EIATTR_MIN_STACK_SIZE
	.align		4
.L_7:
        /*0024*/ 	.byte	0x04, 0x12
        /*0026*/ 	.short	(.L_9 - .L_8)
	.align		4
.L_8:
        /*0028*/ 	.word	index@(triton_poi_fused__native_batch_norm_legit_no_training_add_56)
        /*002c*/ 	.word	0x00000000
.L_9:


//--------------------- .nv.info.triton_poi_fused__native_batch_norm_legit_no_training_add_56 --------------------------
	.section	.nv.info.triton_poi_fused__native_batch_norm_legit_no_training_add_56,"",@"SHT_CUDA_INFO"
	.sectionflags	@""
	.align	4


	//----- nvinfo : EIATTR_CUDA_API_VERSION
	.align		4
        /*0000*/ 	.byte	0x04, 0x37
        /*0002*/ 	.short	(.L_11 - .L_10)
.L_10:
        /*0004*/ 	.word	0x0000007c


	//----- nvinfo : EIATTR_KPARAM_INFO
	.align		4
.L_11:
        /*0008*/ 	.byte	0x04, 0x17
        /*000a*/ 	.short	(.L_13 - .L_12)
.L_12:
        /*000c*/ 	.word	0x00000000
        /*0010*/ 	.short	0x0007
        /*0012*/ 	.short	0x0038
        /*0014*/ 	.byte	0x00, 0xf0, 0x11, 0x00


	//----- nvinfo : EIATTR_KPARAM_INFO
	.align		4
.L_13:
        /*0018*/ 	.byte	0x04, 0x17
        /*001a*/ 	.short	(.L_15 - .L_14)
.L_14:
        /*001c*/ 	.word	0x00000000
        /*0020*/ 	.short	0x0006
        /*0022*/ 	.short	0x0030
        /*0024*/ 	.byte	0x00, 0xf4, 0x21, 0x00


	//----- nvinfo : EIATTR_KPARAM_INFO
	.align		4
.L_15:
        /*0028*/ 	.byte	0x04, 0x17
        /*002a*/ 	.short	(.L_17 - .L_16)
.L_16:
        /*002c*/ 	.word	0x00000000
        /*0030*/ 	.short	0x0005
        /*0032*/ 	.short	0x0028
        /*0034*/ 	.byte	0x00, 0xf4, 0x21, 0x00


	//----- nvinfo : EIATTR_KPARAM_INFO
	.align		4
.L_17:
        /*0038*/ 	.byte	0x04, 0x17
        /*003a*/ 	.short	(.L_19 - .L_18)
.L_18:
        /*003c*/ 	.word	0x00000000
        /*0040*/ 	.short	0x0004
        /*0042*/ 	.short	0x0020
        /*0044*/ 	.byte	0x00, 0xf4, 0x21, 0x00


	//----- nvinfo : EIATTR_KPARAM_INFO
	.align		4
.L_19:
        /*0048*/ 	.byte	0x04, 0x17
        /*004a*/ 	.short	(.L_21 - .L_20)
.L_20:
        /*004c*/ 	.word	0x00000000
        /*0050*/ 	.short	0x0003
        /*0052*/ 	.short	0x0018
        /*0054*/ 	.byte	0x00, 0xf4, 0x21, 0x00


	//----- nvinfo : EIATTR_KPARAM_INFO
	.align		4
.L_21:
        /*0058*/ 	.byte	0x04, 0x17
        /*005a*/ 	.short	(.L_23 - .L_22)
.L_22:
        /*005c*/ 	.word	0x00000000
        /*0060*/ 	.short	0x0002
        /*0062*/ 	.short	0x0010
        /*0064*/ 	.byte	0x00, 0xf4, 0x21, 0x00


	//----- nvinfo : EIATTR_KPARAM_INFO
	.align		4
.L_23:
        /*0068*/ 	.byte	0x04, 0x17
        /*006a*/ 	.short	(.L_25 - .L_24)
.L_24:
        /*006c*/ 	.word	0x00000000
        /*0070*/ 	.short	0x0001
        /*0072*/ 	.short	0x0008
        /*0074*/ 	.byte	0x00, 0xf4, 0x21, 0x00


	//----- nvinfo : EIATTR_KPARAM_INFO
	.align		4
.L_25:
        /*0078*/ 	.byte	0x04, 0x17
        /*007a*/ 	.short	(.L_27 - .L_26)
.L_26:
        /*007c*/ 	.word	0x00000000
        /*0080*/ 	.short	0x0000
        /*0082*/ 	.short	0x0000
        /*0084*/ 	.byte	0x00, 0xf4, 0x21, 0x00


	//----- nvinfo : EIATTR_SPARSE_MMA_MASK
	.align		4
.L_27:
        /*0088*/ 	.byte	0x03, 0x50
        /*008a*/ 	.short	0x0000


	//----- nvinfo : EIATTR_MAXREG_COUNT
	.align		4
        /*008c*/ 	.byte	0x03, 0x1b
        /*008e*/ 	.short	0x00ff


	//----- nvinfo : EIATTR_EXIT_INSTR_OFFSETS
	.align		4
        /*0090*/ 	.byte	0x04, 0x1c
        /*0092*/ 	.short	(.L_29 - .L_28)


	//   ....[0]....
.L_28:
        /*0094*/ 	.word	0x00000430


	//   ....[1]....
        /*0098*/ 	.word	0x00000450


	//----- nvinfo : EIATTR_REQNTID
	.align		4
.L_29:
        /*009c*/ 	.byte	0x04, 0x10
        /*009e*/ 	.short	(.L_31 - .L_30)
.L_30:
        /*00a0*/ 	.word	0x00000080
        /*00a4*/ 	.word	0x00000001
        /*00a8*/ 	.word	0x00000001


	//----- nvinfo : EIATTR_CBANK_PARAM_SIZE
	.align		4
.L_31:
        /*00ac*/ 	.byte	0x03, 0x19
        /*00ae*/ 	.short	0x003c


	//----- nvinfo : EIATTR_PARAM_CBANK
	.align		4
        /*00b0*/ 	.byte	0x04, 0x0a
        /*00b2*/ 	.short	(.L_33 - .L_32)
	.align		4
.L_32:
        /*00b4*/ 	.word	index@(.nv.constant0.triton_poi_fused__native_batch_norm_legit_no_training_add_56)
        /*00b8*/ 	.short	0x0210
        /*00ba*/ 	.short	0x003c


	//----- nvinfo : EIATTR_SW_WAR
	.align		4
.L_33:
        /*00bc*/ 	.byte	0x04, 0x36
        /*00be*/ 	.short	(.L_35 - .L_34)
.L_34:
        /*00c0*/ 	.word	0x00000008
.L_35:


//--------------------- .nv.callgraph             --------------------------
	.section	.nv.callgraph,"",@"SHT_CUDA_CALLGRAPH"
	.align	4
	.sectionentsize	8
	.align		4
        /*0000*/ 	.word	0x00000000
	.align		4
        /*0004*/ 	.word	0xffffffff
	.align		4
        /*0008*/ 	.word	0x00000000
	.align		4
        /*000c*/ 	.word	0xfffffffe
	.align		4
        /*0010*/ 	.word	0x00000000
	.align		4
        /*0014*/ 	.word	0xfffffffd
	.align		4
        /*0018*/ 	.word	0x00000000
	.align		4
        /*001c*/ 	.word	0xfffffffc


//--------------------- .nv.constant4             --------------------------
	.section	.nv.constant4,"a",@progbits
	.align	8
	.align		8
.nv.constant4:
        /*0000*/ 	.dword	_$_str
	.align		8
        /*0008*/ 	.dword	_$_str_$_2


//--------------------- .text.triton_poi_fused__native_batch_norm_legit_no_training_add_56 --------------------------
	.section	.text.triton_poi_fused__native_batch_norm_legit_no_training_add_56,"ax",@progbits
	.align	128
        .global         triton_poi_fused__native_batch_norm_legit_no_training_add_56
        .type           triton_poi_fused__native_batch_norm_legit_no_training_add_56,@function
        .size           triton_poi_fused__native_batch_norm_legit_no_training_add_56,(.L_x_1 - triton_poi_fused__native_batch_norm_legit_no_training_add_56)
        .other          triton_poi_fused__native_batch_norm_legit_no_training_add_56,@"STO_CUDA_ENTRY STV_DEFAULT"
triton_poi_fused__native_batch_norm_legit_no_training_add_56:
.text.triton_poi_fused__native_batch_norm_legit_no_training_add_56:
[----:B------:R-:W0:Y:S01]  /*0000*/  LDC R1, c[0x0][0x28] ;  /* 0x00000a00ff017b82 */ /* 0x000e220000000800 */
[----:B------:R-:W1:Y:S07]  /*0010*/  S2R R0, SR_TID.X ;  /* 0x0000000000007919 */ /* 0x000e6e0000002100 */
[----:B------:R-:W2:Y:S01]  /*0020*/  LDC.64 R12, c[0x0][0x228] ;  /* 0x00008a00ff0c7b82 */ /* 0x000ea20000000a00 */
[----:B------:R-:W-:Y:S01]  /*0030*/  CS2R R4, SRZ ;  /* 0x0000000000047805 */ /* 0x000fe2000001ff00 */
[----:B------:R-:W-:Y:S01]  /*0040*/  ULDC.64 UR4, c[0x0][0x208] ;  /* 0x0000820000047ab9 */ /* 0x000fe20000000a00 */
[----:B------:R-:W3:Y:S05]  /*0050*/  S2R R3, SR_CTAID.X ;  /* 0x0000000000037919 */ /* 0x000eea0000002500 */
[----:B------:R-:W4:Y:S08]  /*0060*/  LDC.64 R16, c[0x0][0x218] ;  /* 0x00008600ff107b82 */ /* 0x000f300000000a00 */
[----:B------:R-:W5:Y:S08]  /*0070*/  LDC.64 R18, c[0x0][0x220] ;  /* 0x00008800ff127b82 */ /* 0x000f700000000a00 */
[----:B------:R-:W5:Y:S01]  /*0080*/  LDC.64 R20, c[0x0][0x230] ;  /* 0x00008c00ff147b82 */ /* 0x000f620000000a00 */
[----:B-1----:R-:W-:-:S07]  /*0090*/  SHF.L.U32 R0, R0, 0x1, RZ ;  /* 0x0000000100007819 */ /* 0x002fce00000006ff */
[----:B------:R-:W1:Y:S01]  /*00a0*/  LDC.64 R22, c[0x0][0x238] ;  /* 0x00008e00ff167b82 */ /* 0x000e620000000a00 */
[----:B------:R-:W-:-:S04]  /*00b0*/  LOP3.LUT R0, R0, 0xfe, RZ, 0xc0, !PT ;  /* 0x000000fe00007812 */ /* 0x000fc800078ec0ff */
[----:B---3--:R-:W-:-:S03]  /*00c0*/  LEA R0, R3, R0, 0x8 ;  /* 0x0000000003007211 */ /* 0x008fc600078e40ff */
[----:B------:R-:W3:Y:S01]  /*00d0*/  LDC.64 R8, c[0x0][0x210] ;  /* 0x00008400ff087b82 */ /* 0x000ee20000000a00 */
[C---:B------:R-:W-:Y:S01]  /*00e0*/  ISETP.GE.AND P4, PT, R0.reuse, 0x500, PT ;  /* 0x000005000000780c */ /* 0x040fe20003f86270 */
[----:B------:R-:W-:-:S05]  /*00f0*/  IMAD.HI R2, R0, 0x66666667, RZ ;  /* 0x6666666700027827 */ /* 0x000fca00078e02ff */
[----:B------:R-:W-:-:S04]  /*0100*/  SHF.R.U32.HI R3, RZ, 0x1f, R2 ;  /* 0x0000001fff037819 */ /* 0x000fc80000011602 */
[----:B------:R-:W-:-:S05]  /*0110*/  LEA.HI.SX32 R3, R2, R3, 0x1b ;  /* 0x0000000302037211 */ /* 0x000fca00078fdaff */
[----:B------:R-:W-:-:S04]  /*0120*/  IMAD R10, R3, -0x50, R0 ;  /* 0xffffffb0030a7824 */ /* 0x000fc800078e0200 */
[----:B--2---:R-:W-:-:S05]  /*0130*/  IMAD.WIDE R12, R10, 0x4, R12 ;  /* 0x000000040a0c7825 */ /* 0x004fca00078e020c */
[----:B------:R2:W3:Y:S01]  /*0140*/  @!P4 LDG.E.EL.64 R4, desc[UR4][R12.64] ;  /* 0x000000040c04c981 */ /* 0x0004e2000c2e1b00 */
[----:B------:R-:W-:Y:S02]  /*0150*/  CS2R R2, SRZ ;  /* 0x0000000000027805 */ /* 0x000fe4000001ff00 */
[----:B------:R-:W-:Y:S01]  /*0160*/  CS2R R6, SRZ ;  /* 0x0000000000067805 */ /* 0x000fe2000001ff00 */
[----:B----4-:R-:W-:-:S04]  /*0170*/  IMAD.WIDE R16, R0, 0x4, R16 ;  /* 0x0000000400107825 */ /* 0x010fc800078e0210 */
[C---:B-----5:R-:W-:Y:S01]  /*0180*/  IMAD.WIDE R18, R10.reuse, 0x4, R18 ;  /* 0x000000040a127825 */ /* 0x060fe200078e0212 */
[----:B------:R-:W4:Y:S01]  /*0190*/  @!P4 LDG.E.64 R2, desc[UR4][R16.64] ;  /* 0x000000041002c981 */ /* 0x000f22000c1e1b00 */
[----:B--2---:R-:W-:Y:S02]  /*01a0*/  CS2R R12, SRZ ;  /* 0x00000000000c7805 */ /* 0x004fe4000001ff00 */
[C---:B0-----:R-:W-:Y:S01]  /*01b0*/  IMAD.WIDE R20, R10.reuse, 0x4, R20 ;  /* 0x000000040a147825 */ /* 0x041fe200078e0214 */
[----:B------:R-:W4:Y:S03]  /*01c0*/  @!P4 LDG.E.EL.64 R6, desc[UR4][R18.64] ;  /* 0x000000041206c981 */ /* 0x000f26000c2e1b00 */
[----:B-1----:R-:W-:Y:S01]  /*01d0*/  IMAD.WIDE R22, R10, 0x4, R22 ;  /* 0x000000040a167825 */ /* 0x002fe200078e0216 */
[----:B------:R-:W-:Y:S02]  /*01e0*/  CS2R R10, SRZ ;  /* 0x00000000000a7805 */ /* 0x000fe4000001ff00 */
[----:B------:R-:W-:Y:S01]  /*01f0*/  CS2R R14, SRZ ;  /* 0x00000000000e7805 */ /* 0x000fe2000001ff00 */
[----:B------:R-:W2:Y:S01]  /*0200*/  @!P4 LDG.E.EL.64 R12, desc[UR4][R20.64] ;  /* 0x00000004140cc981 */ /* 0x000ea2000c2e1b00 */
[----:B---3--:R-:W-:-:S03]  /*0210*/  IMAD.WIDE R8, R0, 0x4, R8 ;  /* 0x0000000400087825 */ /* 0x008fc600078e0208 */
[----:B------:R-:W2:Y:S04]  /*0220*/  @!P4 LDG.E.EL.64 R10, desc[UR4][R22.64] ;  /* 0x00000004160ac981 */ /* 0x000ea8000c2e1b00 */
[----:B------:R0:W3:Y:S02]  /*0230*/  @!P4 LDG.E.64 R14, desc[UR4][R8.64] ;  /* 0x00000004080ec981 */ /* 0x0000e4000c1e1b00 */
[----:B0-----:R-:W-:Y:S01]  /*0240*/  HFMA2.MMA R8, -RZ, RZ, 1.625, 0 ;  /* 0x3e800000ff087435 */ /* 0x001fe200000001ff */
[----:B------:R-:W-:Y:S01]  /*0250*/  FADD R4, R4, 9.9999997473787516356e-06 ;  /* 0x3727c5ac04047421 */ /* 0x000fe20000000000 */
[----:B------:R-:W-:-:S03]  /*0260*/  FADD R5, R5, 9.9999997473787516356e-06 ;  /* 0x3727c5ac05057421 */ /* 0x000fc60000000000 */
[----:B------:R-:W0:Y:S08]  /*0270*/  MUFU.SQRT R16, R4 ;  /* 0x0000000400107308 */ /* 0x000e300000002000 */
[----:B------:R1:W5:Y:S01]  /*0280*/  MUFU.SQRT R17, R5 ;  /* 0x0000000500117308 */ /* 0x0003620000002000 */
[----:B----4-:R-:W-:Y:S01]  /*0290*/  FADD R3, -R7, R3 ;  /* 0x0000000307037221 */ /* 0x010fe20000000100 */
[----:B------:R-:W-:Y:S01]  /*02a0*/  FADD R2, -R6, R2 ;  /* 0x0000000206027221 */ /* 0x000fe20000000100 */
[----:B0-----:R-:W-:-:S02]  /*02b0*/  FSETP.GT.AND P0, PT, R16, 8.50705917302346158658e+37, PT ;  /* 0x7e8000001000780b */ /* 0x001fc40003f04000 */
[----:B------:R-:W-:Y:S01]  /*02c0*/  FSETP.GEU.AND P2, PT, R16, 1.175494350822287508e-38, PT ;  /* 0x008000001000780b */ /* 0x000fe20003f4e000 */
[----:B-1----:R-:W0:Y:S01]  /*02d0*/  LDC.64 R4, c[0x0][0x240] ;  /* 0x00009000ff047b82 */ /* 0x002e220000000a00 */
[C---:B------:R-:W-:Y:S02]  /*02e0*/  FSEL R9, R8.reuse, 1, P0 ;  /* 0x3f80000008097808 */ /* 0x040fe40000000000 */
[C---:B-----5:R-:W-:Y:S02]  /*02f0*/  FSETP.GT.AND P1, PT, R17.reuse, 8.50705917302346158658e+37, PT ;  /* 0x7e8000001100780b */ /* 0x060fe40003f24000 */
[----:B------:R-:W-:Y:S02]  /*0300*/  FSETP.GEU.AND P3, PT, R17, 1.175494350822287508e-38, PT ;  /* 0x008000001100780b */ /* 0x000fe40003f6e000 */
[----:B------:R-:W-:-:S03]  /*0310*/  FSEL R8, R8, 1, P1 ;  /* 0x3f80000008087808 */ /* 0x000fc60000800000 */
[----:B------:R-:W-:Y:S02]  /*0320*/  @P0 FMUL R16, R16, 0.25 ;  /* 0x3e80000010100820 */ /* 0x000fe40000400000 */
[----:B------:R-:W-:Y:S02]  /*0330*/  @!P2 FMUL R9, R9, 16777216 ;  /* 0x4b8000000909a820 */ /* 0x000fe40000400000 */
[----:B------:R-:W-:Y:S02]  /*0340*/  @!P2 FMUL R16, R16, 16777216 ;  /* 0x4b8000001010a820 */ /* 0x000fe40000400000 */
[----:B------:R-:W-:-:S04]  /*0350*/  @P1 FMUL R17, R17, 0.25 ;  /* 0x3e80000011111820 */ /* 0x000fc80000400000 */
[----:B------:R-:W1:Y:S01]  /*0360*/  MUFU.RCP R16, R16 ;  /* 0x0000001000107308 */ /* 0x000e620000001000 */
[----:B------:R-:W-:Y:S01]  /*0370*/  @!P3 FMUL R8, R8, 16777216 ;  /* 0x4b8000000808b820 */ /* 0x000fe20000400000 */
[----:B------:R-:W-:Y:S01]  /*0380*/  @!P3 FMUL R17, R17, 16777216 ;  /* 0x4b8000001111b820 */ /* 0x000fe20000400000 */
[----:B0-----:R-:W-:-:S05]  /*0390*/  IMAD.WIDE R4, R0, 0x4, R4 ;  /* 0x0000000400047825 */ /* 0x001fca00078e0204 */
[----:B------:R-:W0:Y:S01]  /*03a0*/  MUFU.RCP R17, R17 ;  /* 0x0000001100117308 */ /* 0x000e220000001000 */
[----:B-1----:R-:W-:-:S04]  /*03b0*/  FMUL R9, R16, R9 ;  /* 0x0000000910097220 */ /* 0x002fc80000400000 */
[----:B------:R-:W-:Y:S01]  /*03c0*/  FMUL R9, R2, R9 ;  /* 0x0000000902097220 */ /* 0x000fe20000400000 */
[----:B0-----:R-:W-:-:S03]  /*03d0*/  FMUL R8, R17, R8 ;  /* 0x0000000811087220 */ /* 0x001fc60000400000 */
[----:B--2---:R-:W-:Y:S01]  /*03e0*/  FFMA R9, R9, R12, R10 ;  /* 0x0000000c09097223 */ /* 0x004fe2000000000a */
[----:B------:R-:W-:-:S03]  /*03f0*/  FMUL R8, R3, R8 ;  /* 0x0000000803087220 */ /* 0x000fc60000400000 */
[----:B---3--:R-:W-:Y:S01]  /*0400*/  FADD R14, R9, R14 ;  /* 0x0000000e090e7221 */ /* 0x008fe20000000000 */
[----:B------:R-:W-:-:S04]  /*0410*/  FFMA R8, R8, R13, R11 ;  /* 0x0000000d08087223 */ /* 0x000fc8000000000b */
[----:B------:R-:W-:Y:S01]  /*0420*/  FADD R15, R8, R15 ;  /* 0x0000000f080f7221 */ /* 0x000fe20000000000 */
[----:B------:R-:W-:Y:S06]  /*0430*/  @P4 EXIT ;  /* 0x000000000000494d */ /* 0x000fec0003800000 */
[----:B------:R-:W-:Y:S01]  /*0440*/  STG.E.64 desc[UR4][R4.64], R14 ;  /* 0x0000000e04007986 */ /* 0x000fe2000c101b04 */
[----:B------:R-:W-:Y:S05]  /*0450*/  EXIT ;  /* 0x000000000000794d */ /* 0x000fea0003800000 */
.L_x_0:
[----:B------:R-:W-:-:S00]  /*0460*/  BRA `(.L_x_0) ;  /* 0xfffffffc00fc7947 */ /* 0x000fc0000383ffff */
[----:B------:R-:W-:-:S00]  /*0470*/  NOP ;  /* 0x0000000000007918 */ /* 0x000fc00000000000 */
        /* <DEDUP_REMOVED lines=8> */
.L_x_1:


//--------------------- .nv.global.init           --------------------------
	.section	.nv.global.init,"aw",@progbits
.nv.global.init:
	.type		_$_str,@object
	.size		_$_str,(_$_str_$_2 - _$_str)
_$_str:
        /*0000*/ 	.byte	0x5f, 0x5f, 0x43, 0x55, 0x44, 0x41, 0x5f, 0x46, 0x54, 0x5a, 0x00
	.type		_$_str_$_2,@object
	.size		_$_str_$_2,(.L_1 - _$_str_$_2)
_$_str_$_2:
        /*000b*/ 	.byte	0x5f, 0x5f, 0x43, 0x55, 0x44, 0x41, 0x5f, 0x50, 0x52, 0x45, 0x43, 0x5f, 0x53, 0x51, 0x52, 0x54
        /*001b*/ 	.byte	0x00
.L_1:


//--------------------- .nv.constant0.triton_poi_fused__native_batch_norm_legit_no_training_add_56 --------------------------
	.section	.nv.constant0.triton_poi_fused__native_batch_norm_legit_no_training_add_56,"a",@progbits
	.sectionflags	@""
	.align	4
.nv.constant0.triton_poi_fused__native_batch_norm_legit_no_training_add_56:
	.zero		588
